//
// Generated by NVIDIA NVVM Compiler
//
// Compiler Build ID: CL-36424714
// Cuda compilation tools, release 13.0, V13.0.88
// Based on NVVM 20.0.0
//

.version 9.0
.target sm_100
.address_size 64

	// .globl	_Z10hello_cudav
.extern .func  (.param .b32 func_retval0) vprintf
(
	.param .b64 vprintf_param_0,
	.param .b64 vprintf_param_1
)
;
.global .align 1 .b8 $str[13] = {72, 101, 108, 108, 111, 32, 67, 117, 100, 97, 33, 10};

.visible .entry _Z10hello_cudav()
{
	.reg .b32 	%r<3>;
	.reg .b64 	%rd<3>;

	mov.u64 	%rd1, $str;
	cvta.global.u64 	%rd2, %rd1;
	{ // callseq 0, 0
	.param .b64 param0;
	st.param.b64 	[param0], %rd2;
	.param .b64 param1;
	st.param.b64 	[param1], 0;
	.param .b32 retval0;
	call.uni (retval0), 
	vprintf, 
	(
	param0, 
	param1
	);
	ld.param.b32 	%r1, [retval0];
	} // callseq 0
	ret;

}


// ===== COMPILED SASS (sm_100) =====

	.target	sm_100

	.elftype	@"ET_EXEC"


//--------------------- .note.nv.tkinfo           --------------------------
	.section	.note.nv.tkinfo,"",@"SHT_NOTE"
	.sectionflags	@"SHF_NOTE_NV_TKINFO"
	.tkinfo
        /*0018*/ 	.word	0x00000002
        /*0030*/ 	.string	""
        /*0030*/ 	.string	"ptxas"
        /*0030*/ 	.string	"Cuda compilation tools, release 13.0, V13.0.88"
        /*0030*/ 	.string	"Build cuda_13.0.r13.0/compiler.36424714_0"
        /*0030*/ 	.string	"-arch sm_100 -m 64 "



//--------------------- .note.nv.cuinfo           --------------------------
	.section	.note.nv.cuinfo,"",@"SHT_NOTE"
	.sectionflags	@"SHF_NOTE_NV_CUINFO"
        /*0018*/ 	.short	0x0002
        /*001a*/ 	.short	0x0064
        /*001c*/ 	.short	0x0082
	.zero		2


//--------------------- .nv.info                  --------------------------
	.section	.nv.info,"",@"SHT_CUDA_INFO"
	.align	4


	//----- nvinfo : EIATTR_REGCOUNT
	.align		4
        /*0000*/ 	.byte	0x04, 0x2f
        /*0002*/ 	.short	(.L_2 - .L_1)
	.align		4
.L_1:
        /*0004*/ 	.word	index@(_Z10hello_cudav)
        /*0008*/ 	.word	0x00000018


	//----- nvinfo : EIATTR_FRAME_SIZE
	.align		4
.L_2:
        /*000c*/ 	.byte	0x04, 0x11
        /*000e*/ 	.short	(.L_4 - .L_3)
	.align		4
.L_3:
        /*0010*/ 	.word	index@(_Z10hello_cudav)
        /*0014*/ 	.word	0x00000000


	//----- nvinfo : EIATTR_MIN_STACK_SIZE
	.align		4
.L_4:
        /*0018*/ 	.byte	0x04, 0x12
        /*001a*/ 	.short	(.L_6 - .L_5)
	.align		4
.L_5:
        /*001c*/ 	.word	index@(_Z10hello_cudav)
        /*0020*/ 	.word	0x00000000
.L_6:


//--------------------- .nv.compat                --------------------------
	.section	.nv.compat,"",@"SHT_CUDA_COMPAT_INFO"
	.align	4
        /*0000*/ 	.byte	0x02, 0x09, 0x00, 0x00, 0x02, 0x02, 0x01, 0x00, 0x02, 0x05, 0x05, 0x00, 0x03, 0x07, 0x01, 0x01
        /*0010*/ 	.byte	0x02, 0x03, 0x00, 0x00, 0x02, 0x06, 0x01, 0x00, 0x04, 0x0b, 0x08, 0x00, 0x09, 0x00, 0x00, 0x00
        /*0020*/ 	.byte	0x00, 0x00, 0x00, 0x00


//--------------------- .nv.info._Z10hello_cudav  --------------------------
	.section	.nv.info._Z10hello_cudav,"",@"SHT_CUDA_INFO"
	.sectionflags	@""
	.align	4


	//----- nvinfo : EIATTR_CUDA_API_VERSION
	.align		4
        /*0000*/ 	.byte	0x04, 0x37
        /*0002*/ 	.short	(.L_8 - .L_7)
.L_7:
        /*0004*/ 	.word	0x00000082


	//----- nvinfo : EIATTR_SPARSE_MMA_MASK
	.align		4
.L_8:
        /*0008*/ 	.byte	0x03, 0x50
        /*000a*/ 	.short	0x0000


	//----- nvinfo : EIATTR_MAXREG_COUNT
	.align		4
        /*000c*/ 	.byte	0x03, 0x1b
        /*000e*/ 	.short	0x00ff


	//----- nvinfo : EIATTR_EXTERNS
	.align		4
        /*0010*/ 	.byte	0x04, 0x0f
        /*0012*/ 	.short	(.L_10 - .L_9)


	//   ....[0]....
	.align		4
.L_9:
        /*0014*/ 	.word	index@(vprintf)


	//----- nvinfo : EIATTR_MERCURY_ISA_VERSION
	.align		4
.L_10:
        /*0018*/ 	.byte	0x03, 0x5f
        /*001a*/ 	.short	0x0101


	//----- nvinfo : EIATTR_VRC_CTA_INIT_COUNT
	.align		4
        /*001c*/ 	.byte	0x02, 0x4a
	.zero		1
	.zero		1


	//----- nvinfo : EIATTR_SYSCALL_OFFSETS
	.align		4
        /*0020*/ 	.byte	0x04, 0x46
        /*0022*/ 	.short	(.L_12 - .L_11)


	//   ....[0]....
.L_11:
        /*0024*/ 	.word	0x00000080


	//----- nvinfo : EIATTR_EXIT_INSTR_OFFSETS
	.align		4
.L_12:
        /*0028*/ 	.byte	0x04, 0x1c
        /*002a*/ 	.short	(.L_14 - .L_13)


	//   ....[0]....
.L_13:
        /*002c*/ 	.word	0x00000090


	//----- nvinfo : EIATTR_SW_WAR
	.align		4
.L_14:
        /*0030*/ 	.byte	0x04, 0x36
        /*0032*/ 	.short	(.L_16 - .L_15)
.L_15:
        /*0034*/ 	.word	0x00000008
.L_16:


//--------------------- .nv.callgraph             --------------------------
	.section	.nv.callgraph,"",@"SHT_CUDA_CALLGRAPH"
	.align	4
	.sectionentsize	8
	.align		4
        /*0000*/ 	.word	0x00000000
	.align		4
        /*0004*/ 	.word	0xffffffff
	.align		4
        /*0008*/ 	.word	index@(_Z10hello_cudav)
	.align		4
        /*000c*/ 	.word	index@(vprintf)
	.align		4
        /*0010*/ 	.word	0x00000000
	.align		4
        /*0014*/ 	.word	0xfffffffe
	.align		4
        /*0018*/ 	.word	0x00000000
	.align		4
        /*001c*/ 	.word	0xfffffffd
	.align		4
        /*0020*/ 	.word	0x00000000
	.align		4
        /*0024*/ 	.word	0xfffffffc


//--------------------- .nv.constant4             --------------------------
	.section	.nv.constant4,"a",@progbits
	.align	8
	.align		8
.nv.constant4:
        /*0000*/ 	.dword	vprintf
	.align		8
        /*0008*/ 	.dword	$str


//--------------------- .text._Z10hello_cudav     --------------------------
	.section	.text._Z10hello_cudav,"ax",@progbits
	.align	128
        .global         _Z10hello_cudav
        .type           _Z10hello_cudav,@function
        .size           _Z10hello_cudav,(.L_x_2 - _Z10hello_cudav)
        .other          _Z10hello_cudav,@"STO_CUDA_ENTRY STV_DEFAULT"
_Z10hello_cudav:
.text._Z10hello_cudav:
[----:B------:R-:W0:Y:S01]  /*0000*/  LDC R1, c[0x0][0x37c] ;  /* 0x0000df00ff017b82 */ /* 0x000e220000000800 */
[----:B------:R-:W-:Y:S01]  /*0010*/  MOV R0, 0x0 ;  /* 0x0000000000007802 */ /* 0x000fe20000000f00 */
[----:B------:R-:W1:Y:S01]  /*0020*/  LDCU.64 UR4, c[0x4][0x8] ;  /* 0x01000100ff0477ac */ /* 0x000e620008000a00 */
[----:B------:R-:W-:-:S05]  /*0030*/  CS2R R6, SRZ ;  /* 0x0000000000067805 */ /* 0x000fca000001ff00 */
[----:B------:R2:W3:Y:S01]  /*0040*/  LDC.64 R2, c[0x4][R0] ;  /* 0x0100000000027b82 */ /* 0x0004e20000000a00 */
[----:B-1----:R-:W-:Y:S02]  /*0050*/  IMAD.U32 R4, RZ, RZ, UR4 ;  /* 0x00000004ff047e24 */ /* 0x002fe4000f8e00ff */
[----:B--2---:R-:W-:-:S07]  /*0060*/  IMAD.U32 R5, RZ, RZ, UR5 ;  /* 0x00000005ff057e24 */ /* 0x004fce000f8e00ff */
[----:B------:R-:W-:-:S07]  /*0070*/  LEPC R20, `(.L_x_0) ;  /* 0x000000001014794e */ /* 0x000fce0000000000 */
[----:B0--3--:R-:W-:Y:S05]  /*0080*/  CALL.ABS.NOINC R2 ;  /* 0x0000000002007343 */ /* 0x009fea0003c00000 */
.L_x_0:
[----:B------:R-:W-:Y:S05]  /*0090*/  EXIT ;  /* 0x000000000000794d */ /* 0x000fea0003800000 */
.L_x_1:
[----:B------:R-:W-:-:S00]  /*00a0*/  BRA `(.L_x_1) ;  /* 0xfffffffc00fc7947 */ /* 0x000fc0000383ffff */
[----:B------:R-:W-:-:S00]  /*00b0*/  NOP ;  /* 0x0000000000007918 */ /* 0x000fc00000000000 */
        /* <DEDUP_REMOVED lines=12> */
.L_x_2:


//--------------------- .nv.global.init           --------------------------
	.section	.nv.global.init,"aw",@progbits
.nv.global.init:
	.type		$str,@object
	.size		$str,(.L_0 - $str)
$str:
        /*0000*/ 	.byte	0x48, 0x65, 0x6c, 0x6c, 0x6f, 0x20, 0x43, 0x75, 0x64, 0x61, 0x21, 0x0a, 0x00
.L_0:


//--------------------- .nv.shared.reserved.0     --------------------------
	.section	.nv.shared.reserved.0,"aw",@nobits
	.weak		__nv_reservedSMEM_offset_0_alias
	.size		__nv_reservedSMEM_offset_0_alias, 0, 64
	.other		__nv_reservedSMEM_offset_0_alias,@"STO_CUDA_RESERVED_SHARED STV_DEFAULT"
__nv_reservedSMEM_offset_0_alias:
	.zero		0
	.zero		64


//--------------------- .nv.constant0._Z10hello_cudav --------------------------
	.section	.nv.constant0._Z10hello_cudav,"a",@progbits
	.sectionflags	@""
	.align	4
.nv.constant0._Z10hello_cudav:
	.zero		896


//--------------------- SYMBOLS --------------------------

	.type		.nv.reservedSmem.offset0,@object
	.size		.nv.reservedSmem.offset0,0x4
	.type		vprintf,@function
